//
// Generated by NVIDIA NVVM Compiler
//
// Compiler Build ID: CL-36424714
// Cuda compilation tools, release 13.0, V13.0.88
// Based on NVVM 20.0.0
//

.version 9.0
.target sm_100
.address_size 64

	// .globl	_Z10add_matrixPKfS0_Pfii

.visible .entry _Z10add_matrixPKfS0_Pfii(
	.param .u64 .ptr .align 1 _Z10add_matrixPKfS0_Pfii_param_0,
	.param .u64 .ptr .align 1 _Z10add_matrixPKfS0_Pfii_param_1,
	.param .u64 .ptr .align 1 _Z10add_matrixPKfS0_Pfii_param_2,
	.param .u32 _Z10add_matrixPKfS0_Pfii_param_3,
	.param .u32 _Z10add_matrixPKfS0_Pfii_param_4
)
{
	.reg .pred 	%p<4>;
	.reg .b32 	%r<14>;
	.reg .b32 	%f<4>;
	.reg .b64 	%rd<11>;

	ld.param.u64 	%rd1, [_Z10add_matrixPKfS0_Pfii_param_0];
	ld.param.u64 	%rd2, [_Z10add_matrixPKfS0_Pfii_param_1];
	ld.param.u64 	%rd3, [_Z10add_matrixPKfS0_Pfii_param_2];
	ld.param.u32 	%r4, [_Z10add_matrixPKfS0_Pfii_param_3];
	ld.param.u32 	%r5, [_Z10add_matrixPKfS0_Pfii_param_4];
	mov.u32 	%r6, %tid.x;
	mov.u32 	%r7, %ntid.x;
	mov.u32 	%r8, %ctaid.x;
	mad.lo.s32 	%r1, %r7, %r8, %r6;
	mov.u32 	%r9, %tid.y;
	mov.u32 	%r10, %ntid.y;
	mov.u32 	%r11, %ctaid.y;
	mad.lo.s32 	%r12, %r10, %r11, %r9;
	setp.ge.s32 	%p1, %r1, %r4;
	setp.ge.s32 	%p2, %r12, %r5;
	or.pred  	%p3, %p1, %p2;
	@%p3 bra 	$L__BB0_2;
	cvta.to.global.u64 	%rd4, %rd1;
	cvta.to.global.u64 	%rd5, %rd2;
	cvta.to.global.u64 	%rd6, %rd3;
	mad.lo.s32 	%r13, %r5, %r12, %r1;
	mul.wide.s32 	%rd7, %r13, 4;
	add.s64 	%rd8, %rd4, %rd7;
	ld.global.f32 	%f1, [%rd8];
	add.s64 	%rd9, %rd5, %rd7;
	ld.global.f32 	%f2, [%rd9];
	add.f32 	%f3, %f1, %f2;
	add.s64 	%rd10, %rd6, %rd7;
	st.global.f32 	[%rd10], %f3;
$L__BB0_2:
	ret;

}


// ===== COMPILED SASS (sm_100) =====

	.target	sm_100

	.elftype	@"ET_EXEC"


//--------------------- .note.nv.tkinfo           --------------------------
	.section	.note.nv.tkinfo,"",@"SHT_NOTE"
	.sectionflags	@"SHF_NOTE_NV_TKINFO"
	.tkinfo
        /*0018*/ 	.word	0x00000002
        /*0030*/ 	.string	""
        /*0030*/ 	.string	"ptxas"
        /*0030*/ 	.string	"Cuda compilation tools, release 13.0, V13.0.88"
        /*0030*/ 	.string	"Build cuda_13.0.r13.0/compiler.36424714_0"
        /*0030*/ 	.string	"-arch sm_100 -m 64 "



//--------------------- .note.nv.cuinfo           --------------------------
	.section	.note.nv.cuinfo,"",@"SHT_NOTE"
	.sectionflags	@"SHF_NOTE_NV_CUINFO"
        /*0018*/ 	.short	0x0002
        /*001a*/ 	.short	0x0064
        /*001c*/ 	.short	0x0082
	.zero		2


//--------------------- .nv.info                  --------------------------
	.section	.nv.info,"",@"SHT_CUDA_INFO"
	.align	4


	//----- nvinfo : EIATTR_REGCOUNT
	.align		4
        /*0000*/ 	.byte	0x04, 0x2f
        /*0002*/ 	.short	(.L_1 - .L_0)
	.align		4
.L_0:
        /*0004*/ 	.word	index@(_Z10add_matrixPKfS0_Pfii)
        /*0008*/ 	.word	0x0000000c


	//----- nvinfo : EIATTR_FRAME_SIZE
	.align		4
.L_1:
        /*000c*/ 	.byte	0x04, 0x11
        /*000e*/ 	.short	(.L_3 - .L_2)
	.align		4
.L_2:
        /*0010*/ 	.word	index@(_Z10add_matrixPKfS0_Pfii)
        /*0014*/ 	.word	0x00000000


	//----- nvinfo : EIATTR_MIN_STACK_SIZE
	.align		4
.L_3:
        /*0018*/ 	.byte	0x04, 0x12
        /*001a*/ 	.short	(.L_5 - .L_4)
	.align		4
.L_4:
        /*001c*/ 	.word	index@(_Z10add_matrixPKfS0_Pfii)
        /*0020*/ 	.word	0x00000000
.L_5:


//--------------------- .nv.compat                --------------------------
	.section	.nv.compat,"",@"SHT_CUDA_COMPAT_INFO"
	.align	4
        /*0000*/ 	.byte	0x02, 0x09, 0x00, 0x00, 0x02, 0x02, 0x01, 0x00, 0x02, 0x05, 0x05, 0x00, 0x03, 0x07, 0x01, 0x01
        /*0010*/ 	.byte	0x02, 0x03, 0x00, 0x00, 0x02, 0x06, 0x01, 0x00, 0x04, 0x0b, 0x08, 0x00, 0x09, 0x00, 0x00, 0x00
        /*0020*/ 	.byte	0x00, 0x00, 0x00, 0x00


//--------------------- .nv.info._Z10add_matrixPKfS0_Pfii --------------------------
	.section	.nv.info._Z10add_matrixPKfS0_Pfii,"",@"SHT_CUDA_INFO"
	.sectionflags	@""
	.align	4


	//----- nvinfo : EIATTR_CUDA_API_VERSION
	.align		4
        /*0000*/ 	.byte	0x04, 0x37
        /*0002*/ 	.short	(.L_7 - .L_6)
.L_6:
        /*0004*/ 	.word	0x00000082


	//----- nvinfo : EIATTR_KPARAM_INFO
	.align		4
.L_7:
        /*0008*/ 	.byte	0x04, 0x17
        /*000a*/ 	.short	(.L_9 - .L_8)
.L_8:
        /*000c*/ 	.word	0x00000000
        /*0010*/ 	.short	0x0004
        /*0012*/ 	.short	0x001c
        /*0014*/ 	.byte	0x00, 0xf0, 0x11, 0x00


	//----- nvinfo : EIATTR_KPARAM_INFO
	.align		4
.L_9:
        /*0018*/ 	.byte	0x04, 0x17
        /*001a*/ 	.short	(.L_11 - .L_10)
.L_10:
        /*001c*/ 	.word	0x00000000
        /*0020*/ 	.short	0x0003
        /*0022*/ 	.short	0x0018
        /*0024*/ 	.byte	0x00, 0xf0, 0x11, 0x00


	//----- nvinfo : EIATTR_KPARAM_INFO
	.align		4
.L_11:
        /*0028*/ 	.byte	0x04, 0x17
        /*002a*/ 	.short	(.L_13 - .L_12)
.L_12:
        /*002c*/ 	.word	0x00000000
        /*0030*/ 	.short	0x0002
        /*0032*/ 	.short	0x0010
        /*0034*/ 	.byte	0x00, 0xf5, 0x21, 0x00


	//----- nvinfo : EIATTR_KPARAM_INFO
	.align		4
.L_13:
        /*0038*/ 	.byte	0x04, 0x17
        /*003a*/ 	.short	(.L_15 - .L_14)
.L_14:
        /*003c*/ 	.word	0x00000000
        /*0040*/ 	.short	0x0001
        /*0042*/ 	.short	0x0008
        /*0044*/ 	.byte	0x00, 0xf5, 0x21, 0x00


	//----- nvinfo : EIATTR_KPARAM_INFO
	.align		4
.L_15:
        /*0048*/ 	.byte	0x04, 0x17
        /*004a*/ 	.short	(.L_17 - .L_16)
.L_16:
        /*004c*/ 	.word	0x00000000
        /*0050*/ 	.short	0x0000
        /*0052*/ 	.short	0x0000
        /*0054*/ 	.byte	0x00, 0xf5, 0x21, 0x00


	//----- nvinfo : EIATTR_SPARSE_MMA_MASK
	.align		4
.L_17:
        /*0058*/ 	.byte	0x03, 0x50
        /*005a*/ 	.short	0x0000


	//----- nvinfo : EIATTR_MAXREG_COUNT
	.align		4
        /*005c*/ 	.byte	0x03, 0x1b
        /*005e*/ 	.short	0x00ff


	//----- nvinfo : EIATTR_MERCURY_ISA_VERSION
	.align		4
        /*0060*/ 	.byte	0x03, 0x5f
        /*0062*/ 	.short	0x0101


	//----- nvinfo : EIATTR_VRC_CTA_INIT_COUNT
	.align		4
        /*0064*/ 	.byte	0x02, 0x4a
	.zero		1
	.zero		1


	//----- nvinfo : EIATTR_EXIT_INSTR_OFFSETS
	.align		4
        /*0068*/ 	.byte	0x04, 0x1c
        /*006a*/ 	.short	(.L_19 - .L_18)


	//   ....[0]....
.L_18:
        /*006c*/ 	.word	0x000000c0


	//   ....[1]....
        /*0070*/ 	.word	0x00000190


	//----- nvinfo : EIATTR_CBANK_PARAM_SIZE
	.align		4
.L_19:
        /*0074*/ 	.byte	0x03, 0x19
        /*0076*/ 	.short	0x0020


	//----- nvinfo : EIATTR_PARAM_CBANK
	.align		4
        /*0078*/ 	.byte	0x04, 0x0a
        /*007a*/ 	.short	(.L_21 - .L_20)
	.align		4
.L_20:
        /*007c*/ 	.word	index@(.nv.constant0._Z10add_matrixPKfS0_Pfii)
        /*0080*/ 	.short	0x0380
        /*0082*/ 	.short	0x0020


	//----- nvinfo : EIATTR_SW_WAR
	.align		4
.L_21:
        /*0084*/ 	.byte	0x04, 0x36
        /*0086*/ 	.short	(.L_23 - .L_22)
.L_22:
        /*0088*/ 	.word	0x00000008
.L_23:


//--------------------- .nv.callgraph             --------------------------
	.section	.nv.callgraph,"",@"SHT_CUDA_CALLGRAPH"
	.align	4
	.sectionentsize	8
	.align		4
        /*0000*/ 	.word	0x00000000
	.align		4
        /*0004*/ 	.word	0xffffffff
	.align		4
        /*0008*/ 	.word	0x00000000
	.align		4
        /*000c*/ 	.word	0xfffffffe
	.align		4
        /*0010*/ 	.word	0x00000000
	.align		4
        /*0014*/ 	.word	0xfffffffd
	.align		4
        /*0018*/ 	.word	0x00000000
	.align		4
        /*001c*/ 	.word	0xfffffffc


//--------------------- .text._Z10add_matrixPKfS0_Pfii --------------------------
	.section	.text._Z10add_matrixPKfS0_Pfii,"ax",@progbits
	.align	128
        .global         _Z10add_matrixPKfS0_Pfii
        .type           _Z10add_matrixPKfS0_Pfii,@function
        .size           _Z10add_matrixPKfS0_Pfii,(.L_x_1 - _Z10add_matrixPKfS0_Pfii)
        .other          _Z10add_matrixPKfS0_Pfii,@"STO_CUDA_ENTRY STV_DEFAULT"
_Z10add_matrixPKfS0_Pfii:
.text._Z10add_matrixPKfS0_Pfii:
[----:B------:R-:W-:Y:S01]  /*0000*/  LDC R1, c[0x0][0x37c] ;  /* 0x0000df00ff017b82 */ /* 0x000fe20000000800 */
[----:B------:R-:W0:Y:S01]  /*0010*/  S2R R7, SR_TID.Y ;  /* 0x0000000000077919 */ /* 0x000e220000002200 */
[----:B------:R-:W1:Y:S01]  /*0020*/  LDCU UR4, c[0x0][0x360] ;  /* 0x00006c00ff0477ac */ /* 0x000e620008000800 */
[----:B------:R-:W0:Y:S01]  /*0030*/  S2R R2, SR_CTAID.Y ;  /* 0x0000000000027919 */ /* 0x000e220000002600 */
[----:B------:R-:W0:Y:S01]  /*0040*/  LDCU UR5, c[0x0][0x364] ;  /* 0x00006c80ff0577ac */ /* 0x000e220008000800 */
[----:B------:R-:W1:Y:S01]  /*0050*/  S2R R0, SR_TID.X ;  /* 0x0000000000007919 */ /* 0x000e620000002100 */
[----:B------:R-:W2:Y:S01]  /*0060*/  LDCU.64 UR6, c[0x0][0x398] ;  /* 0x00007300ff0677ac */ /* 0x000ea20008000a00 */
[----:B------:R-:W1:Y:S01]  /*0070*/  S2R R3, SR_CTAID.X ;  /* 0x0000000000037919 */ /* 0x000e620000002500 */
[----:B0-----:R-:W-:-:S05]  /*0080*/  IMAD R7, R2, UR5, R7 ;  /* 0x0000000502077c24 */ /* 0x001fca000f8e0207 */
[----:B--2---:R-:W-:Y:S01]  /*0090*/  ISETP.GE.AND P0, PT, R7, UR7, PT ;  /* 0x0000000707007c0c */ /* 0x004fe2000bf06270 */
[----:B-1----:R-:W-:-:S05]  /*00a0*/  IMAD R0, R3, UR4, R0 ;  /* 0x0000000403007c24 */ /* 0x002fca000f8e0200 */
[----:B------:R-:W-:-:S13]  /*00b0*/  ISETP.GE.OR P0, PT, R0, UR6, P0 ;  /* 0x0000000600007c0c */ /* 0x000fda0008706670 */
[----:B------:R-:W-:Y:S05]  /*00c0*/  @P0 EXIT ;  /* 0x000000000000094d */ /* 0x000fea0003800000 */
[----:B------:R-:W0:Y:S01]  /*00d0*/  LDC.64 R2, c[0x0][0x380] ;  /* 0x0000e000ff027b82 */ /* 0x000e220000000a00 */
[----:B------:R-:W1:Y:S01]  /*00e0*/  LDCU.64 UR4, c[0x0][0x358] ;  /* 0x00006b00ff0477ac */ /* 0x000e620008000a00 */
[----:B------:R-:W-:-:S06]  /*00f0*/  IMAD R9, R7, UR7, R0 ;  /* 0x0000000707097c24 */ /* 0x000fcc000f8e0200 */
[----:B------:R-:W2:Y:S08]  /*0100*/  LDC.64 R4, c[0x0][0x388] ;  /* 0x0000e200ff047b82 */ /* 0x000eb00000000a00 */
[----:B------:R-:W3:Y:S01]  /*0110*/  LDC.64 R6, c[0x0][0x390] ;  /* 0x0000e400ff067b82 */ /* 0x000ee20000000a00 */
[----:B0-----:R-:W-:-:S06]  /*0120*/  IMAD.WIDE R2, R9, 0x4, R2 ;  /* 0x0000000409027825 */ /* 0x001fcc00078e0202 */
[----:B-1----:R-:W4:Y:S01]  /*0130*/  LDG.E R2, desc[UR4][R2.64] ;  /* 0x0000000402027981 */ /* 0x002f22000c1e1900 */
[----:B--2---:R-:W-:-:S06]  /*0140*/  IMAD.WIDE R4, R9, 0x4, R4 ;  /* 0x0000000409047825 */ /* 0x004fcc00078e0204 */
[----:B------:R-:W4:Y:S01]  /*0150*/  LDG.E R5, desc[UR4][R4.64] ;  /* 0x0000000404057981 */ /* 0x000f22000c1e1900 */
[----:B---3--:R-:W-:-:S04]  /*0160*/  IMAD.WIDE R6, R9, 0x4, R6 ;  /* 0x0000000409067825 */ /* 0x008fc800078e0206 */
[----:B----4-:R-:W-:-:S05]  /*0170*/  FADD R9, R2, R5 ;  /* 0x0000000502097221 */ /* 0x010fca0000000000 */
[----:B------:R-:W-:Y:S01]  /*0180*/  STG.E desc[UR4][R6.64], R9 ;  /* 0x0000000906007986 */ /* 0x000fe2000c101904 */
[----:B------:R-:W-:Y:S05]  /*0190*/  EXIT ;  /* 0x000000000000794d */ /* 0x000fea0003800000 */
.L_x_0:
[----:B------:R-:W-:-:S00]  /*01a0*/  BRA `(.L_x_0) ;  /* 0xfffffffc00fc7947 */ /* 0x000fc0000383ffff */
[----:B------:R-:W-:-:S00]  /*01b0*/  NOP ;  /* 0x0000000000007918 */ /* 0x000fc00000000000 */
        /* <DEDUP_REMOVED lines=12> */
.L_x_1:


//--------------------- .nv.shared.reserved.0     --------------------------
	.section	.nv.shared.reserved.0,"aw",@nobits
	.weak		__nv_reservedSMEM_offset_0_alias
	.size		__nv_reservedSMEM_offset_0_alias, 0, 64
	.other		__nv_reservedSMEM_offset_0_alias,@"STO_CUDA_RESERVED_SHARED STV_DEFAULT"
__nv_reservedSMEM_offset_0_alias:
	.zero		0
	.zero		64


//--------------------- .nv.constant0._Z10add_matrixPKfS0_Pfii --------------------------
	.section	.nv.constant0._Z10add_matrixPKfS0_Pfii,"a",@progbits
	.sectionflags	@""
	.align	4
.nv.constant0._Z10add_matrixPKfS0_Pfii:
	.zero		928


//--------------------- SYMBOLS --------------------------

	.type		.nv.reservedSmem.offset0,@object
	.size		.nv.reservedSmem.offset0,0x4
